	.headerflags	@"EF_CUDA_TEXMODE_UNIFIED EF_CUDA_64BIT_ADDRESS EF_CUDA_ACCELERATORS EF_CUDA_SM90 EF_CUDA_VIRTUAL_SM(EF_CUDA_SM90)"
	.elftype	@"ET_EXEC"


//--------------------- .nv.info                  --------------------------
	.section	.nv.info,"",@"SHT_CUDA_INFO"
	.align	4


	//----- nvinfo : EIATTR_REGCOUNT
	.align		4
        /*0000*/ 	.byte	0x04, 0x2f
        /*0002*/ 	.short	(.L_3 - .L_2)
	.align		4
.L_2:
        /*0004*/ 	.word	index@(triton_poi_fused__native_batch_norm_legit_no_training_relu_13)
        /*0008*/ 	.word	0x00000012


	//----- nvinfo : EIATTR_MIN_STACK_SIZE
	.align		4
.L_3:
        /*000c*/ 	.byte	0x04, 0x12
        /*000e*/ 	.short	(.L_5 - .L_4)
	.align		4
.L_4:
        /*0010*/ 	.word	index@(triton_poi_fused__native_batch_norm_legit_no_training_relu_13)
        /*0014*/ 	.word	0x00000000


	//----- nvinfo : EIATTR_FRAME_SIZE
	.align		4
.L_5:
        /*0018*/ 	.byte	0x04, 0x11
        /*001a*/ 	.short	(.L_7 - .L_6)
	.align		4
.L_6:
        /*001c*/ 	.word	index@(triton_poi_fused__native_batch_norm_legit_no_training_relu_13)
        /*0020*/ 	.word	0x00000000


	//----- nvinfo : EIATTR_MIN_STACK_SIZE
	.align		4
.L_7:
        /*0024*/ 	.byte	0x04, 0x12
        /*0026*/ 	.short	(.L_9 - .L_8)
	.align		4
.L_8:
        /*0028*/ 	.word	index@(triton_poi_fused__native_batch_norm_legit_no_training_relu_13)
        /*002c*/ 	.word	0x00000000
.L_9:


//--------------------- .nv.info.triton_poi_fused__native_batch_norm_legit_no_training_relu_13 --------------------------
	.section	.nv.info.triton_poi_fused__native_batch_norm_legit_no_training_relu_13,"",@"SHT_CUDA_INFO"
	.sectionflags	@""
	.align	4


	//----- nvinfo : EIATTR_CUDA_API_VERSION
	.align		4
        /*0000*/ 	.byte	0x04, 0x37
        /*0002*/ 	.short	(.L_11 - .L_10)
.L_10:
        /*0004*/ 	.word	0x0000007c


	//----- nvinfo : EIATTR_KPARAM_INFO
	.align		4
.L_11:
        /*0008*/ 	.byte	0x04, 0x17
        /*000a*/ 	.short	(.L_13 - .L_12)
.L_12:
        /*000c*/ 	.word	0x00000000
        /*0010*/ 	.short	0x0006
        /*0012*/ 	.short	0x0030
        /*0014*/ 	.byte	0x00, 0xf0, 0x11, 0x00


	//----- nvinfo : EIATTR_KPARAM_INFO
	.align		4
.L_13:
        /*0018*/ 	.byte	0x04, 0x17
        /*001a*/ 	.short	(.L_15 - .L_14)
.L_14:
        /*001c*/ 	.word	0x00000000
        /*0020*/ 	.short	0x0005
        /*0022*/ 	.short	0x0028
        /*0024*/ 	.byte	0x00, 0xf4, 0x21, 0x00


	//----- nvinfo : EIATTR_KPARAM_INFO
	.align		4
.L_15:
        /*0028*/ 	.byte	0x04, 0x17
        /*002a*/ 	.short	(.L_17 - .L_16)
.L_16:
        /*002c*/ 	.word	0x00000000
        /*0030*/ 	.short	0x0004
        /*0032*/ 	.short	0x0020
        /*0034*/ 	.byte	0x00, 0xf4, 0x21, 0x00


	//----- nvinfo : EIATTR_KPARAM_INFO
	.align		4
.L_17:
        /*0038*/ 	.byte	0x04, 0x17
        /*003a*/ 	.short	(.L_19 - .L_18)
.L_18:
        /*003c*/ 	.word	0x00000000
        /*0040*/ 	.short	0x0003
        /*0042*/ 	.short	0x0018
        /*0044*/ 	.byte	0x00, 0xf4, 0x21, 0x00


	//----- nvinfo : EIATTR_KPARAM_INFO
	.align		4
.L_19:
        /*0048*/ 	.byte	0x04, 0x17
        /*004a*/ 	.short	(.L_21 - .L_20)
.L_20:
        /*004c*/ 	.word	0x00000000
        /*0050*/ 	.short	0x0002
        /*0052*/ 	.short	0x0010
        /*0054*/ 	.byte	0x00, 0xf4, 0x21, 0x00


	//----- nvinfo : EIATTR_KPARAM_INFO
	.align		4
.L_21:
        /*0058*/ 	.byte	0x04, 0x17
        /*005a*/ 	.short	(.L_23 - .L_22)
.L_22:
        /*005c*/ 	.word	0x00000000
        /*0060*/ 	.short	0x0001
        /*0062*/ 	.short	0x0008
        /*0064*/ 	.byte	0x00, 0xf4, 0x21, 0x00


	//----- nvinfo : EIATTR_KPARAM_INFO
	.align		4
.L_23:
        /*0068*/ 	.byte	0x04, 0x17
        /*006a*/ 	.short	(.L_25 - .L_24)
.L_24:
        /*006c*/ 	.word	0x00000000
        /*0070*/ 	.short	0x0000
        /*0072*/ 	.short	0x0000
        /*0074*/ 	.byte	0x00, 0xf4, 0x21, 0x00


	//----- nvinfo : EIATTR_SPARSE_MMA_MASK
	.align		4
.L_25:
        /*0078*/ 	.byte	0x03, 0x50
        /*007a*/ 	.short	0x0000


	//----- nvinfo : EIATTR_MAXREG_COUNT
	.align		4
        /*007c*/ 	.byte	0x03, 0x1b
        /*007e*/ 	.short	0x00ff


	//----- nvinfo : EIATTR_EXIT_INSTR_OFFSETS
	.align		4
        /*0080*/ 	.byte	0x04, 0x1c
        /*0082*/ 	.short	(.L_27 - .L_26)


	//   ....[0]....
.L_26:
        /*0084*/ 	.word	0x000003d0


	//----- nvinfo : EIATTR_REQNTID
	.align		4
.L_27:
        /*0088*/ 	.byte	0x04, 0x10
        /*008a*/ 	.short	(.L_29 - .L_28)
.L_28:
        /*008c*/ 	.word	0x00000080
        /*0090*/ 	.word	0x00000001
        /*0094*/ 	.word	0x00000001


	//----- nvinfo : EIATTR_CBANK_PARAM_SIZE
	.align		4
.L_29:
        /*0098*/ 	.byte	0x03, 0x19
        /*009a*/ 	.short	0x0034


	//----- nvinfo : EIATTR_PARAM_CBANK
	.align		4
        /*009c*/ 	.byte	0x04, 0x0a
        /*009e*/ 	.short	(.L_31 - .L_30)
	.align		4
.L_30:
        /*00a0*/ 	.word	index@(.nv.constant0.triton_poi_fused__native_batch_norm_legit_no_training_relu_13)
        /*00a4*/ 	.short	0x0210
        /*00a6*/ 	.short	0x0034


	//----- nvinfo : EIATTR_SW_WAR
	.align		4
.L_31:
        /*00a8*/ 	.byte	0x04, 0x36
        /*00aa*/ 	.short	(.L_33 - .L_32)
.L_32:
        /*00ac*/ 	.word	0x00000008
.L_33:


//--------------------- .nv.callgraph             --------------------------
	.section	.nv.callgraph,"",@"SHT_CUDA_CALLGRAPH"
	.align	4
	.sectionentsize	8
	.align		4
        /*0000*/ 	.word	0x00000000
	.align		4
        /*0004*/ 	.word	0xffffffff
	.align		4
        /*0008*/ 	.word	0x00000000
	.align		4
        /*000c*/ 	.word	0xfffffffe
	.align		4
        /*0010*/ 	.word	0x00000000
	.align		4
        /*0014*/ 	.word	0xfffffffd
	.align		4
        /*0018*/ 	.word	0x00000000
	.align		4
        /*001c*/ 	.word	0xfffffffc


//--------------------- .nv.constant4             --------------------------
	.section	.nv.constant4,"a",@progbits
	.align	8
	.align		8
.nv.constant4:
        /*0000*/ 	.dword	_$_str
	.align		8
        /*0008*/ 	.dword	_$_str_$_2


//--------------------- .text.triton_poi_fused__native_batch_norm_legit_no_training_relu_13 --------------------------
	.section	.text.triton_poi_fused__native_batch_norm_legit_no_training_relu_13,"ax",@progbits
	.align	128
        .global         triton_poi_fused__native_batch_norm_legit_no_training_relu_13
        .type           triton_poi_fused__native_batch_norm_legit_no_training_relu_13,@function
        .size           triton_poi_fused__native_batch_norm_legit_no_training_relu_13,(.L_x_1 - triton_poi_fused__native_batch_norm_legit_no_training_relu_13)
        .other          triton_poi_fused__native_batch_norm_legit_no_training_relu_13,@"STO_CUDA_ENTRY STV_DEFAULT"
triton_poi_fused__native_batch_norm_legit_no_training_relu_13:
.text.triton_poi_fused__native_batch_norm_legit_no_training_relu_13:
[----:B------:R-:W-:Y:S01]  /*0000*/  LDC R1, c[0x0][0x28] ;  /* 0x00000a00ff017b82 */ /* 0x000fe20000000800 */
[----:B------:R-:W1:Y:S07]  /*0010*/  S2R R0, SR_TID.X ;  /* 0x0000000000007919 */ /* 0x000e6e0000002100 */
[----:B------:R-:W2:Y:S01]  /*0020*/  LDC.64 R2, c[0x0][0x220] ;  /* 0x00008800ff027b82 */ /* 0x000ea20000000a00 */
[----:B------:R-:W-:Y:S01]  /*0030*/  ULDC.64 UR4, c[0x0][0x208] ;  /* 0x0000820000047ab9 */ /* 0x000fe20000000a00 */
[----:B------:R-:W3:Y:S06]  /*0040*/  S2R R7, SR_CTAID.X ;  /* 0x0000000000077919 */ /* 0x000eec0000002500 */
[----:B------:R-:W4:Y:S08]  /*0050*/  LDC.64 R8, c[0x0][0x228] ;  /* 0x00008a00ff087b82 */ /* 0x000f300000000a00 */
[----:B------:R-:W5:Y:S01]  /*0060*/  LDC.64 R10, c[0x0][0x230] ;  /* 0x00008c00ff0a7b82 */ /* 0x000f620000000a00 */
[----:B-1----:R-:W-:-:S02]  /*0070*/  SHF.L.U32 R0, R0, 0x1, RZ ;  /* 0x0000000100007819 */ /* 0x002fc400000006ff */
[----:B---3--:R-:W-:Y:S02]  /*0080*/  SHF.R.S32.HI R5, RZ, 0x17, R7 ;  /* 0x00000017ff057819 */ /* 0x008fe40000011407 */
[----:B------:R-:W-:Y:S02]  /*0090*/  LOP3.LUT R0, R0, 0xfe, RZ, 0xc0, !PT ;  /* 0x000000fe00007812 */ /* 0x000fe400078ec0ff */
[----:B------:R-:W-:Y:S02]  /*00a0*/  SGXT R5, R5, 0x1 ;  /* 0x000000010505781a */ /* 0x000fe40000000200 */
[----:B------:R-:W-:Y:S02]  /*00b0*/  LEA R0, R7, R0, 0x8 ;  /* 0x0000000007007211 */ /* 0x000fe400078e40ff */
[----:B------:R-:W1:Y:S02]  /*00c0*/  LDC.64 R6, c[0x0][0x218] ;  /* 0x00008600ff067b82 */ /* 0x000e640000000a00 */
[----:B------:R-:W-:-:S04]  /*00d0*/  LEA.HI R5, R5, R0, RZ, 0x8 ;  /* 0x0000000005057211 */ /* 0x000fc800078f40ff */
[----:B------:R-:W-:-:S04]  /*00e0*/  LOP3.LUT R5, R5, 0xffffff00, RZ, 0xc0, !PT ;  /* 0xffffff0005057812 */ /* 0x000fc800078ec0ff */
[----:B------:R-:W-:Y:S02]  /*00f0*/  IADD3 R13, R0, -R5, RZ ;  /* 0x80000005000d7210 */ /* 0x000fe40007ffe0ff */
[----:B------:R-:W3:Y:S03]  /*0100*/  LDC.64 R4, c[0x0][0x210] ;  /* 0x00008400ff047b82 */ /* 0x000ee60000000a00 */
[----:B--2---:R-:W-:-:S06]  /*0110*/  IMAD.WIDE R2, R13, 0x4, R2 ;  /* 0x000000040d027825 */ /* 0x004fcc00078e0202 */
[----:B------:R-:W2:Y:S01]  /*0120*/  LDG.E.EL.64 R2, desc[UR4][R2.64] ;  /* 0x0000000402027981 */ /* 0x000ea2000c2e1b00 */
[----:B-1----:R-:W-:-:S04]  /*0130*/  IMAD.WIDE R6, R13, 0x4, R6 ;  /* 0x000000040d067825 */ /* 0x002fc800078e0206 */
[C---:B----4-:R-:W-:Y:S02]  /*0140*/  IMAD.WIDE R8, R13.reuse, 0x4, R8 ;  /* 0x000000040d087825 */ /* 0x050fe400078e0208 */
[----:B------:R-:W4:Y:S02]  /*0150*/  LDG.E.EL.64 R6, desc[UR4][R6.64] ;  /* 0x0000000406067981 */ /* 0x000f24000c2e1b00 */
[----:B-----5:R-:W-:Y:S02]  /*0160*/  IMAD.WIDE R10, R13, 0x4, R10 ;  /* 0x000000040d0a7825 */ /* 0x020fe400078e020a */
[----:B------:R-:W5:Y:S02]  /*0170*/  LDG.E.EL.64 R8, desc[UR4][R8.64] ;  /* 0x0000000408087981 */ /* 0x000f64000c2e1b00 */
[----:B---3--:R-:W-:Y:S02]  /*0180*/  IMAD.WIDE R4, R0, 0x4, R4 ;  /* 0x0000000400047825 */ /* 0x008fe400078e0204 */
[----:B------:R-:W5:Y:S04]  /*0190*/  LDG.E.EL.64 R10, desc[UR4][R10.64] ;  /* 0x000000040a0a7981 */ /* 0x000f68000c2e1b00 */
[----:B------:R-:W4:Y:S01]  /*01a0*/  LDG.E.64 R4, desc[UR4][R4.64] ;  /* 0x0000000404047981 */ /* 0x000f22000c1e1b00 */
[----:B------:R-:W-:Y:S01]  /*01b0*/  HFMA2.MMA R14, -RZ, RZ, 1.625, 0 ;  /* 0x3e800000ff0e7435 */ /* 0x000fe200000001ff */
[----:B--2---:R-:W-:Y:S01]  /*01c0*/  FADD R2, R2, 9.9999997473787516356e-06 ;  /* 0x3727c5ac02027421 */ /* 0x004fe20000000000 */
[----:B------:R-:W-:-:S03]  /*01d0*/  FADD R3, R3, 9.9999997473787516356e-06 ;  /* 0x3727c5ac03037421 */ /* 0x000fc60000000000 */
[----:B------:R-:W1:Y:S08]  /*01e0*/  MUFU.SQRT R12, R2 ;  /* 0x00000002000c7308 */ /* 0x000e700000002000 */
[----:B------:R2:W3:Y:S01]  /*01f0*/  MUFU.SQRT R13, R3 ;  /* 0x00000003000d7308 */ /* 0x0004e20000002000 */
[C---:B-1----:R-:W-:Y:S02]  /*0200*/  FSETP.GT.AND P0, PT, R12.reuse, 8.50705917302346158658e+37, PT ;  /* 0x7e8000000c00780b */ /* 0x042fe40003f04000 */
[----:B------:R-:W-:Y:S01]  /*0210*/  FSETP.GEU.AND P2, PT, R12, 1.175494350822287508e-38, PT ;  /* 0x008000000c00780b */ /* 0x000fe20003f4e000 */
[----:B--2---:R-:W1:Y:S01]  /*0220*/  LDC.64 R2, c[0x0][0x238] ;  /* 0x00008e00ff027b82 */ /* 0x004e620000000a00 */
[----:B---3--:R-:W-:-:S02]  /*0230*/  FSETP.GT.AND P1, PT, R13, 8.50705917302346158658e+37, PT ;  /* 0x7e8000000d00780b */ /* 0x008fc40003f24000 */
[----:B------:R-:W-:-:S07]  /*0240*/  FSETP.GEU.AND P3, PT, R13, 1.175494350822287508e-38, PT ;  /* 0x008000000d00780b */ /* 0x000fce0003f6e000 */
[----:B------:R-:W-:-:S04]  /*0250*/  @P0 FMUL R12, R12, 0.25 ;  /* 0x3e8000000c0c0820 */ /* 0x000fc80000400000 */
[----:B------:R-:W-:Y:S01]  /*0260*/  @!P2 FMUL R12, R12, 16777216 ;  /* 0x4b8000000c0ca820 */ /* 0x000fe20000400000 */
[----:B------:R-:W-:-:S04]  /*0270*/  @P1 FMUL R13, R13, 0.25 ;  /* 0x3e8000000d0d1820 */ /* 0x000fc80000400000 */
[----:B------:R-:W-:Y:S01]  /*0280*/  @!P3 FMUL R13, R13, 16777216 ;  /* 0x4b8000000d0db820 */ /* 0x000fe20000400000 */
[----:B------:R-:W2:Y:S01]  /*0290*/  MUFU.RCP R12, R12 ;  /* 0x0000000c000c7308 */ /* 0x000ea20000001000 */
[----:B------:R-:W-:-:S07]  /*02a0*/  FSEL R15, R14, 1, P0 ;  /* 0x3f8000000e0f7808 */ /* 0x000fce0000000000 */
[----:B------:R-:W3:Y:S01]  /*02b0*/  MUFU.RCP R13, R13 ;  /* 0x0000000d000d7308 */ /* 0x000ee20000001000 */
[----:B------:R-:W-:Y:S01]  /*02c0*/  FSEL R14, R14, 1, P1 ;  /* 0x3f8000000e0e7808 */ /* 0x000fe20000800000 */
[----:B------:R-:W-:-:S04]  /*02d0*/  @!P2 FMUL R15, R15, 16777216 ;  /* 0x4b8000000f0fa820 */ /* 0x000fc80000400000 */
[----:B------:R-:W-:Y:S01]  /*02e0*/  @!P3 FMUL R14, R14, 16777216 ;  /* 0x4b8000000e0eb820 */ /* 0x000fe20000400000 */
[----:B----4-:R-:W-:Y:S01]  /*02f0*/  FADD R5, R5, -R7 ;  /* 0x8000000705057221 */ /* 0x010fe20000000000 */
[----:B------:R-:W-:Y:S01]  /*0300*/  FADD R4, R4, -R6 ;  /* 0x8000000604047221 */ /* 0x000fe20000000000 */
[----:B--2---:R-:W-:Y:S01]  /*0310*/  FMUL R15, R12, R15 ;  /* 0x0000000f0c0f7220 */ /* 0x004fe20000400000 */
[----:B---3--:R-:W-:-:S03]  /*0320*/  FMUL R14, R13, R14 ;  /* 0x0000000e0d0e7220 */ /* 0x008fc60000400000 */
[----:B------:R-:W-:Y:S01]  /*0330*/  FMUL R15, R4, R15 ;  /* 0x0000000f040f7220 */ /* 0x000fe20000400000 */
[----:B------:R-:W-:-:S03]  /*0340*/  FMUL R14, R5, R14 ;  /* 0x0000000e050e7220 */ /* 0x000fc60000400000 */
[----:B-----5:R-:W-:Y:S01]  /*0350*/  FFMA R8, R8, R15, R10 ;  /* 0x0000000f08087223 */ /* 0x020fe2000000000a */
[----:B------:R-:W-:-:S04]  /*0360*/  FFMA R9, R9, R14, R11 ;  /* 0x0000000e09097223 */ /* 0x000fc8000000000b */
[----:B------:R-:W-:Y:S02]  /*0370*/  FSETP.GEU.AND P0, PT, R8, RZ, PT ;  /* 0x000000ff0800720b */ /* 0x000fe40003f0e000 */
[C---:B------:R-:W-:Y:S01]  /*0380*/  FSETP.GEU.AND P1, PT, R9.reuse, RZ, PT ;  /* 0x000000ff0900720b */ /* 0x040fe20003f2e000 */
[----:B-1----:R-:W-:Y:S01]  /*0390*/  IMAD.WIDE R2, R0, 0x4, R2 ;  /* 0x0000000400027825 */ /* 0x002fe200078e0202 */
[----:B------:R-:W-:Y:S02]  /*03a0*/  FSEL R8, R8, RZ, P0 ;  /* 0x000000ff08087208 */ /* 0x000fe40000000000 */
[----:B------:R-:W-:-:S05]  /*03b0*/  FSEL R9, R9, RZ, P1 ;  /* 0x000000ff09097208 */ /* 0x000fca0000800000 */
[----:B------:R-:W-:Y:S01]  /*03c0*/  STG.E.64 desc[UR4][R2.64], R8 ;  /* 0x0000000802007986 */ /* 0x000fe2000c101b04 */
[----:B------:R-:W-:Y:S05]  /*03d0*/  EXIT ;  /* 0x000000000000794d */ /* 0x000fea0003800000 */
.L_x_0:
[----:B------:R-:W-:-:S00]  /*03e0*/  BRA `(.L_x_0) ;  /* 0xfffffffc00fc7947 */ /* 0x000fc0000383ffff */
[----:B------:R-:W-:-:S00]  /*03f0*/  NOP ;  /* 0x0000000000007918 */ /* 0x000fc00000000000 */
        /* <DEDUP_REMOVED lines=8> */
.L_x_1:


//--------------------- .nv.global.init           --------------------------
	.section	.nv.global.init,"aw",@progbits
.nv.global.init:
	.type		_$_str,@object
	.size		_$_str,(_$_str_$_2 - _$_str)
_$_str:
        /*0000*/ 	.byte	0x5f, 0x5f, 0x43, 0x55, 0x44, 0x41, 0x5f, 0x46, 0x54, 0x5a, 0x00
	.type		_$_str_$_2,@object
	.size		_$_str_$_2,(.L_1 - _$_str_$_2)
_$_str_$_2:
        /*000b*/ 	.byte	0x5f, 0x5f, 0x43, 0x55, 0x44, 0x41, 0x5f, 0x50, 0x52, 0x45, 0x43, 0x5f, 0x53, 0x51, 0x52, 0x54
        /*001b*/ 	.byte	0x00
.L_1:


//--------------------- .nv.constant0.triton_poi_fused__native_batch_norm_legit_no_training_relu_13 --------------------------
	.section	.nv.constant0.triton_poi_fused__native_batch_norm_legit_no_training_relu_13,"a",@progbits
	.sectionflags	@""
	.align	4
.nv.constant0.triton_poi_fused__native_batch_norm_legit_no_training_relu_13:
	.zero		580
